//
// Generated by NVIDIA NVVM Compiler
//
// Compiler Build ID: CL-36424714
// Cuda compilation tools, release 13.0, V13.0.88
// Based on NVVM 20.0.0
//

.version 9.0
.target sm_100
.address_size 64

	// .globl	_Z13cuda_kthsmallPKii

.visible .entry _Z13cuda_kthsmallPKii(
	.param .u64 .ptr .align 1 _Z13cuda_kthsmallPKii_param_0,
	.param .u32 _Z13cuda_kthsmallPKii_param_1
)
{


	ret;

}


// ===== COMPILED SASS (sm_100) =====

	.target	sm_100

	.elftype	@"ET_EXEC"


//--------------------- .note.nv.tkinfo           --------------------------
	.section	.note.nv.tkinfo,"",@"SHT_NOTE"
	.sectionflags	@"SHF_NOTE_NV_TKINFO"
	.tkinfo
        /*0018*/ 	.word	0x00000002
        /*0030*/ 	.string	""
        /*0030*/ 	.string	"ptxas"
        /*0030*/ 	.string	"Cuda compilation tools, release 13.0, V13.0.88"
        /*0030*/ 	.string	"Build cuda_13.0.r13.0/compiler.36424714_0"
        /*0030*/ 	.string	"-arch sm_100 -m 64 "



//--------------------- .note.nv.cuinfo           --------------------------
	.section	.note.nv.cuinfo,"",@"SHT_NOTE"
	.sectionflags	@"SHF_NOTE_NV_CUINFO"
        /*0018*/ 	.short	0x0002
        /*001a*/ 	.short	0x0064
        /*001c*/ 	.short	0x0082
	.zero		2


//--------------------- .nv.info                  --------------------------
	.section	.nv.info,"",@"SHT_CUDA_INFO"
	.align	4


	//----- nvinfo : EIATTR_REGCOUNT
	.align		4
        /*0000*/ 	.byte	0x04, 0x2f
        /*0002*/ 	.short	(.L_1 - .L_0)
	.align		4
.L_0:
        /*0004*/ 	.word	index@(_Z13cuda_kthsmallPKii)
        /*0008*/ 	.word	0x00000004


	//----- nvinfo : EIATTR_FRAME_SIZE
	.align		4
.L_1:
        /*000c*/ 	.byte	0x04, 0x11
        /*000e*/ 	.short	(.L_3 - .L_2)
	.align		4
.L_2:
        /*0010*/ 	.word	index@(_Z13cuda_kthsmallPKii)
        /*0014*/ 	.word	0x00000000


	//----- nvinfo : EIATTR_MIN_STACK_SIZE
	.align		4
.L_3:
        /*0018*/ 	.byte	0x04, 0x12
        /*001a*/ 	.short	(.L_5 - .L_4)
	.align		4
.L_4:
        /*001c*/ 	.word	index@(_Z13cuda_kthsmallPKii)
        /*0020*/ 	.word	0x00000000
.L_5:


//--------------------- .nv.compat                --------------------------
	.section	.nv.compat,"",@"SHT_CUDA_COMPAT_INFO"
	.align	4
        /*0000*/ 	.byte	0x02, 0x09, 0x00, 0x00, 0x02, 0x02, 0x01, 0x00, 0x02, 0x05, 0x05, 0x00, 0x03, 0x07, 0x01, 0x01
        /*0010*/ 	.byte	0x02, 0x03, 0x00, 0x00, 0x02, 0x06, 0x01, 0x00, 0x04, 0x0b, 0x08, 0x00, 0x09, 0x00, 0x00, 0x00
        /*0020*/ 	.byte	0x00, 0x00, 0x00, 0x00


//--------------------- .nv.info._Z13cuda_kthsmallPKii --------------------------
	.section	.nv.info._Z13cuda_kthsmallPKii,"",@"SHT_CUDA_INFO"
	.sectionflags	@""
	.align	4


	//----- nvinfo : EIATTR_CUDA_API_VERSION
	.align		4
        /*0000*/ 	.byte	0x04, 0x37
        /*0002*/ 	.short	(.L_7 - .L_6)
.L_6:
        /*0004*/ 	.word	0x00000082


	//----- nvinfo : EIATTR_KPARAM_INFO
	.align		4
.L_7:
        /*0008*/ 	.byte	0x04, 0x17
        /*000a*/ 	.short	(.L_9 - .L_8)
.L_8:
        /*000c*/ 	.word	0x00000000
        /*0010*/ 	.short	0x0001
        /*0012*/ 	.short	0x0008
        /*0014*/ 	.byte	0x00, 0xf0, 0x11, 0x00


	//----- nvinfo : EIATTR_KPARAM_INFO
	.align		4
.L_9:
        /*0018*/ 	.byte	0x04, 0x17
        /*001a*/ 	.short	(.L_11 - .L_10)
.L_10:
        /*001c*/ 	.word	0x00000000
        /*0020*/ 	.short	0x0000
        /*0022*/ 	.short	0x0000
        /*0024*/ 	.byte	0x00, 0xf5, 0x21, 0x00


	//----- nvinfo : EIATTR_SPARSE_MMA_MASK
	.align		4
.L_11:
        /*0028*/ 	.byte	0x03, 0x50
        /*002a*/ 	.short	0x0000


	//----- nvinfo : EIATTR_MAXREG_COUNT
	.align		4
        /*002c*/ 	.byte	0x03, 0x1b
        /*002e*/ 	.short	0x00ff


	//----- nvinfo : EIATTR_MERCURY_ISA_VERSION
	.align		4
        /*0030*/ 	.byte	0x03, 0x5f
        /*0032*/ 	.short	0x0101


	//----- nvinfo : EIATTR_VRC_CTA_INIT_COUNT
	.align		4
        /*0034*/ 	.byte	0x02, 0x4a
	.zero		1
	.zero		1


	//----- nvinfo : EIATTR_EXIT_INSTR_OFFSETS
	.align		4
        /*0038*/ 	.byte	0x04, 0x1c
        /*003a*/ 	.short	(.L_13 - .L_12)


	//   ....[0]....
.L_12:
        /*003c*/ 	.word	0x00000010


	//----- nvinfo : EIATTR_CBANK_PARAM_SIZE
	.align		4
.L_13:
        /*0040*/ 	.byte	0x03, 0x19
        /*0042*/ 	.short	0x000c


	//----- nvinfo : EIATTR_PARAM_CBANK
	.align		4
        /*0044*/ 	.byte	0x04, 0x0a
        /*0046*/ 	.short	(.L_15 - .L_14)
	.align		4
.L_14:
        /*0048*/ 	.word	index@(.nv.constant0._Z13cuda_kthsmallPKii)
        /*004c*/ 	.short	0x0380
        /*004e*/ 	.short	0x000c


	//----- nvinfo : EIATTR_SW_WAR
	.align		4
.L_15:
        /*0050*/ 	.byte	0x04, 0x36
        /*0052*/ 	.short	(.L_17 - .L_16)
.L_16:
        /*0054*/ 	.word	0x00000008
.L_17:


//--------------------- .nv.callgraph             --------------------------
	.section	.nv.callgraph,"",@"SHT_CUDA_CALLGRAPH"
	.align	4
	.sectionentsize	8
	.align		4
        /*0000*/ 	.word	0x00000000
	.align		4
        /*0004*/ 	.word	0xffffffff
	.align		4
        /*0008*/ 	.word	0x00000000
	.align		4
        /*000c*/ 	.word	0xfffffffe
	.align		4
        /*0010*/ 	.word	0x00000000
	.align		4
        /*0014*/ 	.word	0xfffffffd
	.align		4
        /*0018*/ 	.word	0x00000000
	.align		4
        /*001c*/ 	.word	0xfffffffc


//--------------------- .text._Z13cuda_kthsmallPKii --------------------------
	.section	.text._Z13cuda_kthsmallPKii,"ax",@progbits
	.align	128
        .global         _Z13cuda_kthsmallPKii
        .type           _Z13cuda_kthsmallPKii,@function
        .size           _Z13cuda_kthsmallPKii,(.L_x_1 - _Z13cuda_kthsmallPKii)
        .other          _Z13cuda_kthsmallPKii,@"STO_CUDA_ENTRY STV_DEFAULT"
_Z13cuda_kthsmallPKii:
.text._Z13cuda_kthsmallPKii:
[----:B------:R-:W-:Y:S01]  /*0000*/  LDC R1, c[0x0][0x37c] ;  /* 0x0000df00ff017b82 */ /* 0x000fe20000000800 */
[----:B------:R-:W-:Y:S05]  /*0010*/  EXIT ;  /* 0x000000000000794d */ /* 0x000fea0003800000 */
.L_x_0:
[----:B------:R-:W-:-:S00]  /*0020*/  BRA `(.L_x_0) ;  /* 0xfffffffc00fc7947 */ /* 0x000fc0000383ffff */
[----:B------:R-:W-:-:S00]  /*0030*/  NOP ;  /* 0x0000000000007918 */ /* 0x000fc00000000000 */
        /* <DEDUP_REMOVED lines=12> */
.L_x_1:


//--------------------- .nv.shared.reserved.0     --------------------------
	.section	.nv.shared.reserved.0,"aw",@nobits
	.weak		__nv_reservedSMEM_offset_0_alias
	.size		__nv_reservedSMEM_offset_0_alias, 0, 64
	.other		__nv_reservedSMEM_offset_0_alias,@"STO_CUDA_RESERVED_SHARED STV_DEFAULT"
__nv_reservedSMEM_offset_0_alias:
	.zero		0
	.zero		64


//--------------------- .nv.constant0._Z13cuda_kthsmallPKii --------------------------
	.section	.nv.constant0._Z13cuda_kthsmallPKii,"a",@progbits
	.sectionflags	@""
	.align	4
.nv.constant0._Z13cuda_kthsmallPKii:
	.zero		908


//--------------------- SYMBOLS --------------------------

	.type		.nv.reservedSmem.offset0,@object
	.size		.nv.reservedSmem.offset0,0x4
